//
// Generated by NVIDIA NVVM Compiler
//
// Compiler Build ID: CL-36424714
// Cuda compilation tools, release 13.0, V13.0.88
// Based on NVVM 20.0.0
//

.version 9.0
.target sm_100
.address_size 64

	// .globl	_Z12gpuVectorAddPdS_S_i

.visible .entry _Z12gpuVectorAddPdS_S_i(
	.param .u64 .ptr .align 1 _Z12gpuVectorAddPdS_S_i_param_0,
	.param .u64 .ptr .align 1 _Z12gpuVectorAddPdS_S_i_param_1,
	.param .u64 .ptr .align 1 _Z12gpuVectorAddPdS_S_i_param_2,
	.param .u32 _Z12gpuVectorAddPdS_S_i_param_3
)
{
	.reg .pred 	%p<2>;
	.reg .b32 	%r<6>;
	.reg .b64 	%rd<11>;
	.reg .b64 	%fd<4>;

	ld.param.u64 	%rd1, [_Z12gpuVectorAddPdS_S_i_param_0];
	ld.param.u64 	%rd2, [_Z12gpuVectorAddPdS_S_i_param_1];
	ld.param.u64 	%rd3, [_Z12gpuVectorAddPdS_S_i_param_2];
	ld.param.u32 	%r2, [_Z12gpuVectorAddPdS_S_i_param_3];
	mov.u32 	%r3, %tid.x;
	mov.u32 	%r4, %ctaid.x;
	mov.u32 	%r5, %ntid.x;
	mad.lo.s32 	%r1, %r4, %r5, %r3;
	setp.ge.s32 	%p1, %r1, %r2;
	@%p1 bra 	$L__BB0_2;
	cvta.to.global.u64 	%rd4, %rd1;
	cvta.to.global.u64 	%rd5, %rd2;
	cvta.to.global.u64 	%rd6, %rd3;
	mul.wide.s32 	%rd7, %r1, 8;
	add.s64 	%rd8, %rd4, %rd7;
	ld.global.f64 	%fd1, [%rd8];
	add.s64 	%rd9, %rd5, %rd7;
	ld.global.f64 	%fd2, [%rd9];
	add.f64 	%fd3, %fd1, %fd2;
	add.s64 	%rd10, %rd6, %rd7;
	st.global.f64 	[%rd10], %fd3;
$L__BB0_2:
	ret;

}


// ===== COMPILED SASS (sm_100) =====

	.target	sm_100

	.elftype	@"ET_EXEC"


//--------------------- .note.nv.tkinfo           --------------------------
	.section	.note.nv.tkinfo,"",@"SHT_NOTE"
	.sectionflags	@"SHF_NOTE_NV_TKINFO"
	.tkinfo
        /*0018*/ 	.word	0x00000002
        /*0030*/ 	.string	""
        /*0030*/ 	.string	"ptxas"
        /*0030*/ 	.string	"Cuda compilation tools, release 13.0, V13.0.88"
        /*0030*/ 	.string	"Build cuda_13.0.r13.0/compiler.36424714_0"
        /*0030*/ 	.string	"-arch sm_100 -m 64 "



//--------------------- .note.nv.cuinfo           --------------------------
	.section	.note.nv.cuinfo,"",@"SHT_NOTE"
	.sectionflags	@"SHF_NOTE_NV_CUINFO"
        /*0018*/ 	.short	0x0002
        /*001a*/ 	.short	0x0064
        /*001c*/ 	.short	0x0082
	.zero		2


//--------------------- .nv.info                  --------------------------
	.section	.nv.info,"",@"SHT_CUDA_INFO"
	.align	4


	//----- nvinfo : EIATTR_REGCOUNT
	.align		4
        /*0000*/ 	.byte	0x04, 0x2f
        /*0002*/ 	.short	(.L_1 - .L_0)
	.align		4
.L_0:
        /*0004*/ 	.word	index@(_Z12gpuVectorAddPdS_S_i)
        /*0008*/ 	.word	0x0000000e


	//----- nvinfo : EIATTR_FRAME_SIZE
	.align		4
.L_1:
        /*000c*/ 	.byte	0x04, 0x11
        /*000e*/ 	.short	(.L_3 - .L_2)
	.align		4
.L_2:
        /*0010*/ 	.word	index@(_Z12gpuVectorAddPdS_S_i)
        /*0014*/ 	.word	0x00000000


	//----- nvinfo : EIATTR_MIN_STACK_SIZE
	.align		4
.L_3:
        /*0018*/ 	.byte	0x04, 0x12
        /*001a*/ 	.short	(.L_5 - .L_4)
	.align		4
.L_4:
        /*001c*/ 	.word	index@(_Z12gpuVectorAddPdS_S_i)
        /*0020*/ 	.word	0x00000000
.L_5:


//--------------------- .nv.compat                --------------------------
	.section	.nv.compat,"",@"SHT_CUDA_COMPAT_INFO"
	.align	4
        /*0000*/ 	.byte	0x02, 0x09, 0x00, 0x00, 0x02, 0x02, 0x01, 0x00, 0x02, 0x05, 0x05, 0x00, 0x03, 0x07, 0x01, 0x01
        /*0010*/ 	.byte	0x02, 0x03, 0x00, 0x00, 0x02, 0x06, 0x01, 0x00, 0x04, 0x0b, 0x08, 0x00, 0x01, 0x00, 0x00, 0x00
        /*0020*/ 	.byte	0x00, 0x00, 0x00, 0x00


//--------------------- .nv.info._Z12gpuVectorAddPdS_S_i --------------------------
	.section	.nv.info._Z12gpuVectorAddPdS_S_i,"",@"SHT_CUDA_INFO"
	.sectionflags	@""
	.align	4


	//----- nvinfo : EIATTR_CUDA_API_VERSION
	.align		4
        /*0000*/ 	.byte	0x04, 0x37
        /*0002*/ 	.short	(.L_7 - .L_6)
.L_6:
        /*0004*/ 	.word	0x00000082


	//----- nvinfo : EIATTR_KPARAM_INFO
	.align		4
.L_7:
        /*0008*/ 	.byte	0x04, 0x17
        /*000a*/ 	.short	(.L_9 - .L_8)
.L_8:
        /*000c*/ 	.word	0x00000000
        /*0010*/ 	.short	0x0003
        /*0012*/ 	.short	0x0018
        /*0014*/ 	.byte	0x00, 0xf0, 0x11, 0x00


	//----- nvinfo : EIATTR_KPARAM_INFO
	.align		4
.L_9:
        /*0018*/ 	.byte	0x04, 0x17
        /*001a*/ 	.short	(.L_11 - .L_10)
.L_10:
        /*001c*/ 	.word	0x00000000
        /*0020*/ 	.short	0x0002
        /*0022*/ 	.short	0x0010
        /*0024*/ 	.byte	0x00, 0xf5, 0x21, 0x00


	//----- nvinfo : EIATTR_KPARAM_INFO
	.align		4
.L_11:
        /*0028*/ 	.byte	0x04, 0x17
        /*002a*/ 	.short	(.L_13 - .L_12)
.L_12:
        /*002c*/ 	.word	0x00000000
        /*0030*/ 	.short	0x0001
        /*0032*/ 	.short	0x0008
        /*0034*/ 	.byte	0x00, 0xf5, 0x21, 0x00


	//----- nvinfo : EIATTR_KPARAM_INFO
	.align		4
.L_13:
        /*0038*/ 	.byte	0x04, 0x17
        /*003a*/ 	.short	(.L_15 - .L_14)
.L_14:
        /*003c*/ 	.word	0x00000000
        /*0040*/ 	.short	0x0000
        /*0042*/ 	.short	0x0000
        /*0044*/ 	.byte	0x00, 0xf5, 0x21, 0x00


	//----- nvinfo : EIATTR_SPARSE_MMA_MASK
	.align		4
.L_15:
        /*0048*/ 	.byte	0x03, 0x50
        /*004a*/ 	.short	0x0000


	//----- nvinfo : EIATTR_MAXREG_COUNT
	.align		4
        /*004c*/ 	.byte	0x03, 0x1b
        /*004e*/ 	.short	0x00ff


	//----- nvinfo : EIATTR_MERCURY_ISA_VERSION
	.align		4
        /*0050*/ 	.byte	0x03, 0x5f
        /*0052*/ 	.short	0x0101


	//----- nvinfo : EIATTR_VRC_CTA_INIT_COUNT
	.align		4
        /*0054*/ 	.byte	0x02, 0x4a
	.zero		1
	.zero		1


	//----- nvinfo : EIATTR_EXIT_INSTR_OFFSETS
	.align		4
        /*0058*/ 	.byte	0x04, 0x1c
        /*005a*/ 	.short	(.L_17 - .L_16)


	//   ....[0]....
.L_16:
        /*005c*/ 	.word	0x00000070


	//   ....[1]....
        /*0060*/ 	.word	0x00000130


	//----- nvinfo : EIATTR_CBANK_PARAM_SIZE
	.align		4
.L_17:
        /*0064*/ 	.byte	0x03, 0x19
        /*0066*/ 	.short	0x001c


	//----- nvinfo : EIATTR_PARAM_CBANK
	.align		4
        /*0068*/ 	.byte	0x04, 0x0a
        /*006a*/ 	.short	(.L_19 - .L_18)
	.align		4
.L_18:
        /*006c*/ 	.word	index@(.nv.constant0._Z12gpuVectorAddPdS_S_i)
        /*0070*/ 	.short	0x0380
        /*0072*/ 	.short	0x001c


	//----- nvinfo : EIATTR_SW_WAR
	.align		4
.L_19:
        /*0074*/ 	.byte	0x04, 0x36
        /*0076*/ 	.short	(.L_21 - .L_20)
.L_20:
        /*0078*/ 	.word	0x00000008
.L_21:


//--------------------- .nv.callgraph             --------------------------
	.section	.nv.callgraph,"",@"SHT_CUDA_CALLGRAPH"
	.align	4
	.sectionentsize	8
	.align		4
        /*0000*/ 	.word	0x00000000
	.align		4
        /*0004*/ 	.word	0xffffffff
	.align		4
        /*0008*/ 	.word	0x00000000
	.align		4
        /*000c*/ 	.word	0xfffffffe
	.align		4
        /*0010*/ 	.word	0x00000000
	.align		4
        /*0014*/ 	.word	0xfffffffd
	.align		4
        /*0018*/ 	.word	0x00000000
	.align		4
        /*001c*/ 	.word	0xfffffffc


//--------------------- .text._Z12gpuVectorAddPdS_S_i --------------------------
	.section	.text._Z12gpuVectorAddPdS_S_i,"ax",@progbits
	.align	128
        .global         _Z12gpuVectorAddPdS_S_i
        .type           _Z12gpuVectorAddPdS_S_i,@function
        .size           _Z12gpuVectorAddPdS_S_i,(.L_x_1 - _Z12gpuVectorAddPdS_S_i)
        .other          _Z12gpuVectorAddPdS_S_i,@"STO_CUDA_ENTRY STV_DEFAULT"
_Z12gpuVectorAddPdS_S_i:
.text._Z12gpuVectorAddPdS_S_i:
[----:B------:R-:W-:Y:S01]  /*0000*/  LDC R1, c[0x0][0x37c] ;  /* 0x0000df00ff017b82 */ /* 0x000fe20000000800 */
[----:B------:R-:W0:Y:S07]  /*0010*/  S2R R11, SR_TID.X ;  /* 0x00000000000b7919 */ /* 0x000e2e0000002100 */
[----:B------:R-:W0:Y:S01]  /*0020*/  S2UR UR4, SR_CTAID.X ;  /* 0x00000000000479c3 */ /* 0x000e220000002500 */
[----:B------:R-:W1:Y:S07]  /*0030*/  LDCU UR5, c[0x0][0x398] ;  /* 0x00007300ff0577ac */ /* 0x000e6e0008000800 */
[----:B------:R-:W0:Y:S02]  /*0040*/  LDC R0, c[0x0][0x360] ;  /* 0x0000d800ff007b82 */ /* 0x000e240000000800 */
[----:B0-----:R-:W-:-:S05]  /*0050*/  IMAD R11, R0, UR4, R11 ;  /* 0x00000004000b7c24 */ /* 0x001fca000f8e020b */
[----:B-1----:R-:W-:-:S13]  /*0060*/  ISETP.GE.AND P0, PT, R11, UR5, PT ;  /* 0x000000050b007c0c */ /* 0x002fda000bf06270 */
[----:B------:R-:W-:Y:S05]  /*0070*/  @P0 EXIT ;  /* 0x000000000000094d */ /* 0x000fea0003800000 */
[----:B------:R-:W0:Y:S01]  /*0080*/  LDC.64 R2, c[0x0][0x380] ;  /* 0x0000e000ff027b82 */ /* 0x000e220000000a00 */
[----:B------:R-:W1:Y:S07]  /*0090*/  LDCU.64 UR4, c[0x0][0x358] ;  /* 0x00006b00ff0477ac */ /* 0x000e6e0008000a00 */
[----:B------:R-:W2:Y:S08]  /*00a0*/  LDC.64 R4, c[0x0][0x388] ;  /* 0x0000e200ff047b82 */ /* 0x000eb00000000a00 */
[----:B------:R-:W3:Y:S01]  /*00b0*/  LDC.64 R8, c[0x0][0x390] ;  /* 0x0000e400ff087b82 */ /* 0x000ee20000000a00 */
[----:B0-----:R-:W-:-:S06]  /*00c0*/  IMAD.WIDE R2, R11, 0x8, R2 ;  /* 0x000000080b027825 */ /* 0x001fcc00078e0202 */
[----:B-1----:R-:W4:Y:S01]  /*00d0*/  LDG.E.64 R2, desc[UR4][R2.64] ;  /* 0x0000000402027981 */ /* 0x002f22000c1e1b00 */
[----:B--2---:R-:W-:-:S06]  /*00e0*/  IMAD.WIDE R4, R11, 0x8, R4 ;  /* 0x000000080b047825 */ /* 0x004fcc00078e0204 */
[----:B------:R-:W4:Y:S01]  /*00f0*/  LDG.E.64 R4, desc[UR4][R4.64] ;  /* 0x0000000404047981 */ /* 0x000f22000c1e1b00 */
[----:B---3--:R-:W-:Y:S01]  /*0100*/  IMAD.WIDE R8, R11, 0x8, R8 ;  /* 0x000000080b087825 */ /* 0x008fe200078e0208 */
[----:B----4-:R-:W-:-:S07]  /*0110*/  DADD R6, R2, R4 ;  /* 0x0000000002067229 */ /* 0x010fce0000000004 */
[----:B------:R-:W-:Y:S01]  /*0120*/  STG.E.64 desc[UR4][R8.64], R6 ;  /* 0x0000000608007986 */ /* 0x000fe2000c101b04 */
[----:B------:R-:W-:Y:S05]  /*0130*/  EXIT ;  /* 0x000000000000794d */ /* 0x000fea0003800000 */
.L_x_0:
[----:B------:R-:W-:-:S00]  /*0140*/  BRA `(.L_x_0) ;  /* 0xfffffffc00fc7947 */ /* 0x000fc0000383ffff */
[----:B------:R-:W-:-:S00]  /*0150*/  NOP ;  /* 0x0000000000007918 */ /* 0x000fc00000000000 */
        /* <DEDUP_REMOVED lines=10> */
.L_x_1:


//--------------------- .nv.shared.reserved.0     --------------------------
	.section	.nv.shared.reserved.0,"aw",@nobits
	.weak		__nv_reservedSMEM_offset_0_alias
	.size		__nv_reservedSMEM_offset_0_alias, 0, 64
	.other		__nv_reservedSMEM_offset_0_alias,@"STO_CUDA_RESERVED_SHARED STV_DEFAULT"
__nv_reservedSMEM_offset_0_alias:
	.zero		0
	.zero		64


//--------------------- .nv.constant0._Z12gpuVectorAddPdS_S_i --------------------------
	.section	.nv.constant0._Z12gpuVectorAddPdS_S_i,"a",@progbits
	.sectionflags	@""
	.align	4
.nv.constant0._Z12gpuVectorAddPdS_S_i:
	.zero		924


//--------------------- SYMBOLS --------------------------

	.type		.nv.reservedSmem.offset0,@object
	.size		.nv.reservedSmem.offset0,0x4
